//
// Generated by NVIDIA NVVM Compiler
//
// Compiler Build ID: CL-36424714
// Cuda compilation tools, release 13.0, V13.0.88
// Based on NVVM 20.0.0
//

.version 9.0
.target sm_100
.address_size 64

	// .globl	_Z9addMatrixPfS_S_ii

.visible .entry _Z9addMatrixPfS_S_ii(
	.param .u64 .ptr .align 1 _Z9addMatrixPfS_S_ii_param_0,
	.param .u64 .ptr .align 1 _Z9addMatrixPfS_S_ii_param_1,
	.param .u64 .ptr .align 1 _Z9addMatrixPfS_S_ii_param_2,
	.param .u32 _Z9addMatrixPfS_S_ii_param_3,
	.param .u32 _Z9addMatrixPfS_S_ii_param_4
)
{
	.reg .pred 	%p<4>;
	.reg .b32 	%r<14>;
	.reg .b32 	%f<4>;
	.reg .b64 	%rd<11>;

	ld.param.u64 	%rd1, [_Z9addMatrixPfS_S_ii_param_0];
	ld.param.u64 	%rd2, [_Z9addMatrixPfS_S_ii_param_1];
	ld.param.u64 	%rd3, [_Z9addMatrixPfS_S_ii_param_2];
	ld.param.u32 	%r2, [_Z9addMatrixPfS_S_ii_param_3];
	ld.param.u32 	%r3, [_Z9addMatrixPfS_S_ii_param_4];
	mov.u32 	%r5, %ctaid.x;
	mov.u32 	%r6, %ntid.x;
	mov.u32 	%r7, %tid.x;
	mad.lo.s32 	%r8, %r5, %r6, %r7;
	mov.u32 	%r9, %ctaid.y;
	mov.u32 	%r10, %ntid.y;
	mov.u32 	%r11, %tid.y;
	mad.lo.s32 	%r12, %r9, %r10, %r11;
	mad.lo.s32 	%r1, %r3, %r8, %r12;
	setp.ge.s32 	%p1, %r8, %r2;
	setp.ge.s32 	%p2, %r12, %r3;
	or.pred  	%p3, %p1, %p2;
	@%p3 bra 	$L__BB0_2;
	cvta.to.global.u64 	%rd4, %rd2;
	cvta.to.global.u64 	%rd5, %rd3;
	cvta.to.global.u64 	%rd6, %rd1;
	mul.wide.s32 	%rd7, %r1, 4;
	add.s64 	%rd8, %rd4, %rd7;
	ld.global.f32 	%f1, [%rd8];
	add.s64 	%rd9, %rd5, %rd7;
	ld.global.f32 	%f2, [%rd9];
	add.f32 	%f3, %f1, %f2;
	add.s64 	%rd10, %rd6, %rd7;
	st.global.f32 	[%rd10], %f3;
$L__BB0_2:
	ret;

}


// ===== COMPILED SASS (sm_100) =====

	.target	sm_100

	.elftype	@"ET_EXEC"


//--------------------- .note.nv.tkinfo           --------------------------
	.section	.note.nv.tkinfo,"",@"SHT_NOTE"
	.sectionflags	@"SHF_NOTE_NV_TKINFO"
	.tkinfo
        /*0018*/ 	.word	0x00000002
        /*0030*/ 	.string	""
        /*0030*/ 	.string	"ptxas"
        /*0030*/ 	.string	"Cuda compilation tools, release 13.0, V13.0.88"
        /*0030*/ 	.string	"Build cuda_13.0.r13.0/compiler.36424714_0"
        /*0030*/ 	.string	"-arch sm_100 -m 64 "



//--------------------- .note.nv.cuinfo           --------------------------
	.section	.note.nv.cuinfo,"",@"SHT_NOTE"
	.sectionflags	@"SHF_NOTE_NV_CUINFO"
        /*0018*/ 	.short	0x0002
        /*001a*/ 	.short	0x0064
        /*001c*/ 	.short	0x0082
	.zero		2


//--------------------- .nv.info                  --------------------------
	.section	.nv.info,"",@"SHT_CUDA_INFO"
	.align	4


	//----- nvinfo : EIATTR_REGCOUNT
	.align		4
        /*0000*/ 	.byte	0x04, 0x2f
        /*0002*/ 	.short	(.L_1 - .L_0)
	.align		4
.L_0:
        /*0004*/ 	.word	index@(_Z9addMatrixPfS_S_ii)
        /*0008*/ 	.word	0x0000000c


	//----- nvinfo : EIATTR_FRAME_SIZE
	.align		4
.L_1:
        /*000c*/ 	.byte	0x04, 0x11
        /*000e*/ 	.short	(.L_3 - .L_2)
	.align		4
.L_2:
        /*0010*/ 	.word	index@(_Z9addMatrixPfS_S_ii)
        /*0014*/ 	.word	0x00000000


	//----- nvinfo : EIATTR_MIN_STACK_SIZE
	.align		4
.L_3:
        /*0018*/ 	.byte	0x04, 0x12
        /*001a*/ 	.short	(.L_5 - .L_4)
	.align		4
.L_4:
        /*001c*/ 	.word	index@(_Z9addMatrixPfS_S_ii)
        /*0020*/ 	.word	0x00000000
.L_5:


//--------------------- .nv.compat                --------------------------
	.section	.nv.compat,"",@"SHT_CUDA_COMPAT_INFO"
	.align	4
        /*0000*/ 	.byte	0x02, 0x09, 0x00, 0x00, 0x02, 0x02, 0x01, 0x00, 0x02, 0x05, 0x05, 0x00, 0x03, 0x07, 0x01, 0x01
        /*0010*/ 	.byte	0x02, 0x03, 0x00, 0x00, 0x02, 0x06, 0x01, 0x00, 0x04, 0x0b, 0x08, 0x00, 0x09, 0x00, 0x00, 0x00
        /*0020*/ 	.byte	0x00, 0x00, 0x00, 0x00


//--------------------- .nv.info._Z9addMatrixPfS_S_ii --------------------------
	.section	.nv.info._Z9addMatrixPfS_S_ii,"",@"SHT_CUDA_INFO"
	.sectionflags	@""
	.align	4


	//----- nvinfo : EIATTR_CUDA_API_VERSION
	.align		4
        /*0000*/ 	.byte	0x04, 0x37
        /*0002*/ 	.short	(.L_7 - .L_6)
.L_6:
        /*0004*/ 	.word	0x00000082


	//----- nvinfo : EIATTR_KPARAM_INFO
	.align		4
.L_7:
        /*0008*/ 	.byte	0x04, 0x17
        /*000a*/ 	.short	(.L_9 - .L_8)
.L_8:
        /*000c*/ 	.word	0x00000000
        /*0010*/ 	.short	0x0004
        /*0012*/ 	.short	0x001c
        /*0014*/ 	.byte	0x00, 0xf0, 0x11, 0x00


	//----- nvinfo : EIATTR_KPARAM_INFO
	.align		4
.L_9:
        /*0018*/ 	.byte	0x04, 0x17
        /*001a*/ 	.short	(.L_11 - .L_10)
.L_10:
        /*001c*/ 	.word	0x00000000
        /*0020*/ 	.short	0x0003
        /*0022*/ 	.short	0x0018
        /*0024*/ 	.byte	0x00, 0xf0, 0x11, 0x00


	//----- nvinfo : EIATTR_KPARAM_INFO
	.align		4
.L_11:
        /*0028*/ 	.byte	0x04, 0x17
        /*002a*/ 	.short	(.L_13 - .L_12)
.L_12:
        /*002c*/ 	.word	0x00000000
        /*0030*/ 	.short	0x0002
        /*0032*/ 	.short	0x0010
        /*0034*/ 	.byte	0x00, 0xf5, 0x21, 0x00


	//----- nvinfo : EIATTR_KPARAM_INFO
	.align		4
.L_13:
        /*0038*/ 	.byte	0x04, 0x17
        /*003a*/ 	.short	(.L_15 - .L_14)
.L_14:
        /*003c*/ 	.word	0x00000000
        /*0040*/ 	.short	0x0001
        /*0042*/ 	.short	0x0008
        /*0044*/ 	.byte	0x00, 0xf5, 0x21, 0x00


	//----- nvinfo : EIATTR_KPARAM_INFO
	.align		4
.L_15:
        /*0048*/ 	.byte	0x04, 0x17
        /*004a*/ 	.short	(.L_17 - .L_16)
.L_16:
        /*004c*/ 	.word	0x00000000
        /*0050*/ 	.short	0x0000
        /*0052*/ 	.short	0x0000
        /*0054*/ 	.byte	0x00, 0xf5, 0x21, 0x00


	//----- nvinfo : EIATTR_SPARSE_MMA_MASK
	.align		4
.L_17:
        /*0058*/ 	.byte	0x03, 0x50
        /*005a*/ 	.short	0x0000


	//----- nvinfo : EIATTR_MAXREG_COUNT
	.align		4
        /*005c*/ 	.byte	0x03, 0x1b
        /*005e*/ 	.short	0x00ff


	//----- nvinfo : EIATTR_MERCURY_ISA_VERSION
	.align		4
        /*0060*/ 	.byte	0x03, 0x5f
        /*0062*/ 	.short	0x0101


	//----- nvinfo : EIATTR_VRC_CTA_INIT_COUNT
	.align		4
        /*0064*/ 	.byte	0x02, 0x4a
	.zero		1
	.zero		1


	//----- nvinfo : EIATTR_EXIT_INSTR_OFFSETS
	.align		4
        /*0068*/ 	.byte	0x04, 0x1c
        /*006a*/ 	.short	(.L_19 - .L_18)


	//   ....[0]....
.L_18:
        /*006c*/ 	.word	0x000000d0


	//   ....[1]....
        /*0070*/ 	.word	0x00000190


	//----- nvinfo : EIATTR_CBANK_PARAM_SIZE
	.align		4
.L_19:
        /*0074*/ 	.byte	0x03, 0x19
        /*0076*/ 	.short	0x0020


	//----- nvinfo : EIATTR_PARAM_CBANK
	.align		4
        /*0078*/ 	.byte	0x04, 0x0a
        /*007a*/ 	.short	(.L_21 - .L_20)
	.align		4
.L_20:
        /*007c*/ 	.word	index@(.nv.constant0._Z9addMatrixPfS_S_ii)
        /*0080*/ 	.short	0x0380
        /*0082*/ 	.short	0x0020


	//----- nvinfo : EIATTR_SW_WAR
	.align		4
.L_21:
        /*0084*/ 	.byte	0x04, 0x36
        /*0086*/ 	.short	(.L_23 - .L_22)
.L_22:
        /*0088*/ 	.word	0x00000008
.L_23:


//--------------------- .nv.callgraph             --------------------------
	.section	.nv.callgraph,"",@"SHT_CUDA_CALLGRAPH"
	.align	4
	.sectionentsize	8
	.align		4
        /*0000*/ 	.word	0x00000000
	.align		4
        /*0004*/ 	.word	0xffffffff
	.align		4
        /*0008*/ 	.word	0x00000000
	.align		4
        /*000c*/ 	.word	0xfffffffe
	.align		4
        /*0010*/ 	.word	0x00000000
	.align		4
        /*0014*/ 	.word	0xfffffffd
	.align		4
        /*0018*/ 	.word	0x00000000
	.align		4
        /*001c*/ 	.word	0xfffffffc


//--------------------- .text._Z9addMatrixPfS_S_ii --------------------------
	.section	.text._Z9addMatrixPfS_S_ii,"ax",@progbits
	.align	128
        .global         _Z9addMatrixPfS_S_ii
        .type           _Z9addMatrixPfS_S_ii,@function
        .size           _Z9addMatrixPfS_S_ii,(.L_x_1 - _Z9addMatrixPfS_S_ii)
        .other          _Z9addMatrixPfS_S_ii,@"STO_CUDA_ENTRY STV_DEFAULT"
_Z9addMatrixPfS_S_ii:
.text._Z9addMatrixPfS_S_ii:
[----:B------:R-:W-:Y:S01]  /*0000*/  LDC R1, c[0x0][0x37c] ;  /* 0x0000df00ff017b82 */ /* 0x000fe20000000800 */
[----:B------:R-:W0:Y:S07]  /*0010*/  S2R R2, SR_TID.Y ;  /* 0x0000000000027919 */ /* 0x000e2e0000002200 */
[----:B------:R-:W1:Y:S01]  /*0020*/  LDC R0, c[0x0][0x360] ;  /* 0x0000d800ff007b82 */ /* 0x000e620000000800 */
[----:B------:R-:W2:Y:S01]  /*0030*/  LDCU.64 UR6, c[0x0][0x398] ;  /* 0x00007300ff0677ac */ /* 0x000ea20008000a00 */
[----:B------:R-:W1:Y:S06]  /*0040*/  S2R R5, SR_TID.X ;  /* 0x0000000000057919 */ /* 0x000e6c0000002100 */
[----:B------:R-:W0:Y:S08]  /*0050*/  S2UR UR5, SR_CTAID.Y ;  /* 0x00000000000579c3 */ /* 0x000e300000002600 */
[----:B------:R-:W0:Y:S08]  /*0060*/  LDC R3, c[0x0][0x364] ;  /* 0x0000d900ff037b82 */ /* 0x000e300000000800 */
[----:B------:R-:W1:Y:S01]  /*0070*/  S2UR UR4, SR_CTAID.X ;  /* 0x00000000000479c3 */ /* 0x000e620000002500 */
[----:B0-----:R-:W-:-:S05]  /*0080*/  IMAD R3, R3, UR5, R2 ;  /* 0x0000000503037c24 */ /* 0x001fca000f8e0202 */
[----:B--2---:R-:W-:Y:S01]  /*0090*/  ISETP.GE.AND P0, PT, R3, UR7, PT ;  /* 0x0000000703007c0c */ /* 0x004fe2000bf06270 */
[----:B-1----:R-:W-:-:S04]  /*00a0*/  IMAD R0, R0, UR4, R5 ;  /* 0x0000000400007c24 */ /* 0x002fc8000f8e0205 */
[C---:B------:R-:W-:Y:S01]  /*00b0*/  IMAD R9, R0.reuse, UR7, R3 ;  /* 0x0000000700097c24 */ /* 0x040fe2000f8e0203 */
[----:B------:R-:W-:-:S13]  /*00c0*/  ISETP.GE.OR P0, PT, R0, UR6, P0 ;  /* 0x0000000600007c0c */ /* 0x000fda0008706670 */
[----:B------:R-:W-:Y:S05]  /*00d0*/  @P0 EXIT ;  /* 0x000000000000094d */ /* 0x000fea0003800000 */
[----:B------:R-:W0:Y:S01]  /*00e0*/  LDC.64 R2, c[0x0][0x388] ;  /* 0x0000e200ff027b82 */ /* 0x000e220000000a00 */
[----:B------:R-:W1:Y:S07]  /*00f0*/  LDCU.64 UR4, c[0x0][0x358] ;  /* 0x00006b00ff0477ac */ /* 0x000e6e0008000a00 */
[----:B------:R-:W2:Y:S08]  /*0100*/  LDC.64 R4, c[0x0][0x390] ;  /* 0x0000e400ff047b82 */ /* 0x000eb00000000a00 */
[----:B------:R-:W3:Y:S01]  /*0110*/  LDC.64 R6, c[0x0][0x380] ;  /* 0x0000e000ff067b82 */ /* 0x000ee20000000a00 */
[----:B0-----:R-:W-:-:S06]  /*0120*/  IMAD.WIDE R2, R9, 0x4, R2 ;  /* 0x0000000409027825 */ /* 0x001fcc00078e0202 */
[----:B-1----:R-:W4:Y:S01]  /*0130*/  LDG.E R2, desc[UR4][R2.64] ;  /* 0x0000000402027981 */ /* 0x002f22000c1e1900 */
[----:B--2---:R-:W-:-:S06]  /*0140*/  IMAD.WIDE R4, R9, 0x4, R4 ;  /* 0x0000000409047825 */ /* 0x004fcc00078e0204 */
[----:B------:R-:W4:Y:S01]  /*0150*/  LDG.E R5, desc[UR4][R4.64] ;  /* 0x0000000404057981 */ /* 0x000f22000c1e1900 */
[----:B---3--:R-:W-:-:S04]  /*0160*/  IMAD.WIDE R6, R9, 0x4, R6 ;  /* 0x0000000409067825 */ /* 0x008fc800078e0206 */
[----:B----4-:R-:W-:-:S05]  /*0170*/  FADD R9, R2, R5 ;  /* 0x0000000502097221 */ /* 0x010fca0000000000 */
[----:B------:R-:W-:Y:S01]  /*0180*/  STG.E desc[UR4][R6.64], R9 ;  /* 0x0000000906007986 */ /* 0x000fe2000c101904 */
[----:B------:R-:W-:Y:S05]  /*0190*/  EXIT ;  /* 0x000000000000794d */ /* 0x000fea0003800000 */
.L_x_0:
[----:B------:R-:W-:-:S00]  /*01a0*/  BRA `(.L_x_0) ;  /* 0xfffffffc00fc7947 */ /* 0x000fc0000383ffff */
[----:B------:R-:W-:-:S00]  /*01b0*/  NOP ;  /* 0x0000000000007918 */ /* 0x000fc00000000000 */
        /* <DEDUP_REMOVED lines=12> */
.L_x_1:


//--------------------- .nv.shared.reserved.0     --------------------------
	.section	.nv.shared.reserved.0,"aw",@nobits
	.weak		__nv_reservedSMEM_offset_0_alias
	.size		__nv_reservedSMEM_offset_0_alias, 0, 64
	.other		__nv_reservedSMEM_offset_0_alias,@"STO_CUDA_RESERVED_SHARED STV_DEFAULT"
__nv_reservedSMEM_offset_0_alias:
	.zero		0
	.zero		64


//--------------------- .nv.constant0._Z9addMatrixPfS_S_ii --------------------------
	.section	.nv.constant0._Z9addMatrixPfS_S_ii,"a",@progbits
	.sectionflags	@""
	.align	4
.nv.constant0._Z9addMatrixPfS_S_ii:
	.zero		928


//--------------------- SYMBOLS --------------------------

	.type		.nv.reservedSmem.offset0,@object
	.size		.nv.reservedSmem.offset0,0x4
